//
// Generated by NVIDIA NVVM Compiler
//
// Compiler Build ID: CL-36424714
// Cuda compilation tools, release 13.0, V13.0.88
// Based on NVVM 20.0.0
//

.version 9.0
.target sm_100
.address_size 64

	// .globl	_Z15integrateKernel19DeviceParticleGroupdd

.visible .entry _Z15integrateKernel19DeviceParticleGroupdd(
	.param .align 8 .b8 _Z15integrateKernel19DeviceParticleGroupdd_param_0[56],
	.param .f64 _Z15integrateKernel19DeviceParticleGroupdd_param_1,
	.param .f64 _Z15integrateKernel19DeviceParticleGroupdd_param_2
)
{
	.reg .pred 	%p<3>;
	.reg .b32 	%r<7>;
	.reg .b64 	%rd<12>;
	.reg .b64 	%fd<24>;

	ld.param.f64 	%fd4, [_Z15integrateKernel19DeviceParticleGroupdd_param_0+48];
	ld.param.f64 	%fd3, [_Z15integrateKernel19DeviceParticleGroupdd_param_0+40];
	ld.param.f64 	%fd2, [_Z15integrateKernel19DeviceParticleGroupdd_param_0+32];
	ld.param.u64 	%rd5, [_Z15integrateKernel19DeviceParticleGroupdd_param_0+24];
	ld.param.u64 	%rd4, [_Z15integrateKernel19DeviceParticleGroupdd_param_0+16];
	ld.param.u64 	%rd3, [_Z15integrateKernel19DeviceParticleGroupdd_param_0+8];
	ld.param.u32 	%r2, [_Z15integrateKernel19DeviceParticleGroupdd_param_0];
	ld.param.f64 	%fd5, [_Z15integrateKernel19DeviceParticleGroupdd_param_1];
	ld.param.f64 	%fd6, [_Z15integrateKernel19DeviceParticleGroupdd_param_2];
	mov.u32 	%r3, %ctaid.x;
	mov.u32 	%r4, %ntid.x;
	mov.u32 	%r5, %tid.x;
	mad.lo.s32 	%r1, %r3, %r4, %r5;
	setp.ge.s32 	%p1, %r1, %r2;
	@%p1 bra 	$L__BB0_3;
	cvta.to.global.u64 	%rd6, %rd4;
	mul.lo.s32 	%r6, %r1, 3;
	mul.wide.s32 	%rd7, %r6, 8;
	add.s64 	%rd1, %rd6, %rd7;
	ld.global.f64 	%fd7, [%rd1];
	fma.rn.f64 	%fd8, %fd2, %fd5, %fd7;
	st.global.f64 	[%rd1], %fd8;
	ld.global.f64 	%fd9, [%rd1+8];
	fma.rn.f64 	%fd10, %fd3, %fd5, %fd9;
	st.global.f64 	[%rd1+8], %fd10;
	ld.global.f64 	%fd11, [%rd1+16];
	fma.rn.f64 	%fd12, %fd4, %fd5, %fd11;
	st.global.f64 	[%rd1+16], %fd12;
	cvta.to.global.u64 	%rd8, %rd3;
	add.s64 	%rd2, %rd8, %rd7;
	ld.global.f64 	%fd13, [%rd2];
	fma.rn.f64 	%fd14, %fd5, %fd8, %fd13;
	st.global.f64 	[%rd2], %fd14;
	ld.global.f64 	%fd15, [%rd1+8];
	ld.global.f64 	%fd16, [%rd2+8];
	fma.rn.f64 	%fd17, %fd5, %fd15, %fd16;
	st.global.f64 	[%rd2+8], %fd17;
	ld.global.f64 	%fd18, [%rd1+16];
	ld.global.f64 	%fd19, [%rd2+16];
	fma.rn.f64 	%fd20, %fd5, %fd18, %fd19;
	st.global.f64 	[%rd2+16], %fd20;
	cvta.to.global.u64 	%rd9, %rd5;
	mul.wide.s32 	%rd10, %r1, 8;
	add.s64 	%rd11, %rd9, %rd10;
	ld.global.f64 	%fd1, [%rd11];
	setp.geu.f64 	%p2, %fd17, %fd1;
	@%p2 bra 	$L__BB0_3;
	st.global.f64 	[%rd2+8], %fd1;
	ld.global.f64 	%fd21, [%rd1+8];
	neg.f64 	%fd22, %fd21;
	mul.f64 	%fd23, %fd6, %fd22;
	st.global.f64 	[%rd1+8], %fd23;
$L__BB0_3:
	ret;

}


// ===== COMPILED SASS (sm_100) =====

	.target	sm_100

	.elftype	@"ET_EXEC"


//--------------------- .note.nv.tkinfo           --------------------------
	.section	.note.nv.tkinfo,"",@"SHT_NOTE"
	.sectionflags	@"SHF_NOTE_NV_TKINFO"
	.tkinfo
        /*0018*/ 	.word	0x00000002
        /*0030*/ 	.string	""
        /*0030*/ 	.string	"ptxas"
        /*0030*/ 	.string	"Cuda compilation tools, release 13.0, V13.0.88"
        /*0030*/ 	.string	"Build cuda_13.0.r13.0/compiler.36424714_0"
        /*0030*/ 	.string	"-arch sm_100 -m 64 "



//--------------------- .note.nv.cuinfo           --------------------------
	.section	.note.nv.cuinfo,"",@"SHT_NOTE"
	.sectionflags	@"SHF_NOTE_NV_CUINFO"
        /*0018*/ 	.short	0x0002
        /*001a*/ 	.short	0x0064
        /*001c*/ 	.short	0x0082
	.zero		2


//--------------------- .nv.info                  --------------------------
	.section	.nv.info,"",@"SHT_CUDA_INFO"
	.align	4


	//----- nvinfo : EIATTR_REGCOUNT
	.align		4
        /*0000*/ 	.byte	0x04, 0x2f
        /*0002*/ 	.short	(.L_1 - .L_0)
	.align		4
.L_0:
        /*0004*/ 	.word	index@(_Z15integrateKernel19DeviceParticleGroupdd)
        /*0008*/ 	.word	0x00000016


	//----- nvinfo : EIATTR_FRAME_SIZE
	.align		4
.L_1:
        /*000c*/ 	.byte	0x04, 0x11
        /*000e*/ 	.short	(.L_3 - .L_2)
	.align		4
.L_2:
        /*0010*/ 	.word	index@(_Z15integrateKernel19DeviceParticleGroupdd)
        /*0014*/ 	.word	0x00000000


	//----- nvinfo : EIATTR_MIN_STACK_SIZE
	.align		4
.L_3:
        /*0018*/ 	.byte	0x04, 0x12
        /*001a*/ 	.short	(.L_5 - .L_4)
	.align		4
.L_4:
        /*001c*/ 	.word	index@(_Z15integrateKernel19DeviceParticleGroupdd)
        /*0020*/ 	.word	0x00000000
.L_5:


//--------------------- .nv.compat                --------------------------
	.section	.nv.compat,"",@"SHT_CUDA_COMPAT_INFO"
	.align	4
        /*0000*/ 	.byte	0x02, 0x09, 0x00, 0x00, 0x02, 0x02, 0x01, 0x00, 0x02, 0x05, 0x05, 0x00, 0x03, 0x07, 0x01, 0x01
        /*0010*/ 	.byte	0x02, 0x03, 0x00, 0x00, 0x02, 0x06, 0x01, 0x00, 0x04, 0x0b, 0x08, 0x00, 0x01, 0x00, 0x00, 0x00
        /*0020*/ 	.byte	0x00, 0x00, 0x00, 0x00


//--------------------- .nv.info._Z15integrateKernel19DeviceParticleGroupdd --------------------------
	.section	.nv.info._Z15integrateKernel19DeviceParticleGroupdd,"",@"SHT_CUDA_INFO"
	.sectionflags	@""
	.align	4


	//----- nvinfo : EIATTR_CUDA_API_VERSION
	.align		4
        /*0000*/ 	.byte	0x04, 0x37
        /*0002*/ 	.short	(.L_7 - .L_6)
.L_6:
        /*0004*/ 	.word	0x00000082


	//----- nvinfo : EIATTR_KPARAM_INFO
	.align		4
.L_7:
        /*0008*/ 	.byte	0x04, 0x17
        /*000a*/ 	.short	(.L_9 - .L_8)
.L_8:
        /*000c*/ 	.word	0x00000000
        /*0010*/ 	.short	0x0002
        /*0012*/ 	.short	0x0040
        /*0014*/ 	.byte	0x00, 0xf0, 0x21, 0x00


	//----- nvinfo : EIATTR_KPARAM_INFO
	.align		4
.L_9:
        /*0018*/ 	.byte	0x04, 0x17
        /*001a*/ 	.short	(.L_11 - .L_10)
.L_10:
        /*001c*/ 	.word	0x00000000
        /*0020*/ 	.short	0x0001
        /*0022*/ 	.short	0x0038
        /*0024*/ 	.byte	0x00, 0xf0, 0x21, 0x00


	//----- nvinfo : EIATTR_KPARAM_INFO
	.align		4
.L_11:
        /*0028*/ 	.byte	0x04, 0x17
        /*002a*/ 	.short	(.L_13 - .L_12)
.L_12:
        /*002c*/ 	.word	0x00000000
        /*0030*/ 	.short	0x0000
        /*0032*/ 	.short	0x0000
        /*0034*/ 	.byte	0x00, 0xf0, 0xe1, 0x00


	//----- nvinfo : EIATTR_SPARSE_MMA_MASK
	.align		4
.L_13:
        /*0038*/ 	.byte	0x03, 0x50
        /*003a*/ 	.short	0x0000


	//----- nvinfo : EIATTR_MAXREG_COUNT
	.align		4
        /*003c*/ 	.byte	0x03, 0x1b
        /*003e*/ 	.short	0x00ff


	//----- nvinfo : EIATTR_MERCURY_ISA_VERSION
	.align		4
        /*0040*/ 	.byte	0x03, 0x5f
        /*0042*/ 	.short	0x0101


	//----- nvinfo : EIATTR_VRC_CTA_INIT_COUNT
	.align		4
        /*0044*/ 	.byte	0x02, 0x4a
	.zero		1
	.zero		1


	//----- nvinfo : EIATTR_EXIT_INSTR_OFFSETS
	.align		4
        /*0048*/ 	.byte	0x04, 0x1c
        /*004a*/ 	.short	(.L_15 - .L_14)


	//   ....[0]....
.L_14:
        /*004c*/ 	.word	0x00000070


	//   ....[1]....
        /*0050*/ 	.word	0x00000290


	//   ....[2]....
        /*0054*/ 	.word	0x000002f0


	//----- nvinfo : EIATTR_CBANK_PARAM_SIZE
	.align		4
.L_15:
        /*0058*/ 	.byte	0x03, 0x19
        /*005a*/ 	.short	0x0048


	//----- nvinfo : EIATTR_PARAM_CBANK
	.align		4
        /*005c*/ 	.byte	0x04, 0x0a
        /*005e*/ 	.short	(.L_17 - .L_16)
	.align		4
.L_16:
        /*0060*/ 	.word	index@(.nv.constant0._Z15integrateKernel19DeviceParticleGroupdd)
        /*0064*/ 	.short	0x0380
        /*0066*/ 	.short	0x0048


	//----- nvinfo : EIATTR_SW_WAR
	.align		4
.L_17:
        /*0068*/ 	.byte	0x04, 0x36
        /*006a*/ 	.short	(.L_19 - .L_18)
.L_18:
        /*006c*/ 	.word	0x00000008
.L_19:


//--------------------- .nv.callgraph             --------------------------
	.section	.nv.callgraph,"",@"SHT_CUDA_CALLGRAPH"
	.align	4
	.sectionentsize	8
	.align		4
        /*0000*/ 	.word	0x00000000
	.align		4
        /*0004*/ 	.word	0xffffffff
	.align		4
        /*0008*/ 	.word	0x00000000
	.align		4
        /*000c*/ 	.word	0xfffffffe
	.align		4
        /*0010*/ 	.word	0x00000000
	.align		4
        /*0014*/ 	.word	0xfffffffd
	.align		4
        /*0018*/ 	.word	0x00000000
	.align		4
        /*001c*/ 	.word	0xfffffffc


//--------------------- .text._Z15integrateKernel19DeviceParticleGroupdd --------------------------
	.section	.text._Z15integrateKernel19DeviceParticleGroupdd,"ax",@progbits
	.align	128
        .global         _Z15integrateKernel19DeviceParticleGroupdd
        .type           _Z15integrateKernel19DeviceParticleGroupdd,@function
        .size           _Z15integrateKernel19DeviceParticleGroupdd,(.L_x_1 - _Z15integrateKernel19DeviceParticleGroupdd)
        .other          _Z15integrateKernel19DeviceParticleGroupdd,@"STO_CUDA_ENTRY STV_DEFAULT"
_Z15integrateKernel19DeviceParticleGroupdd:
.text._Z15integrateKernel19DeviceParticleGroupdd:
[----:B------:R-:W-:Y:S01]  /*0000*/  LDC R1, c[0x0][0x37c] ;  /* 0x0000df00ff017b82 */ /* 0x000fe20000000800 */
[----:B------:R-:W0:Y:S07]  /*0010*/  S2R R3, SR_TID.X ;  /* 0x0000000000037919 */ /* 0x000e2e0000002100 */
[----:B------:R-:W0:Y:S01]  /*0020*/  S2UR UR4, SR_CTAID.X ;  /* 0x00000000000479c3 */ /* 0x000e220000002500 */
[----:B------:R-:W1:Y:S07]  /*0030*/  LDCU UR5, c[0x0][0x380] ;  /* 0x00007000ff0577ac */ /* 0x000e6e0008000800 */
[----:B------:R-:W0:Y:S02]  /*0040*/  LDC R0, c[0x0][0x360] ;  /* 0x0000d800ff007b82 */ /* 0x000e240000000800 */
[----:B0-----:R-:W-:-:S05]  /*0050*/  IMAD R0, R0, UR4, R3 ;  /* 0x0000000400007c24 */ /* 0x001fca000f8e0203 */
[----:B-1----:R-:W-:-:S13]  /*0060*/  ISETP.GE.AND P0, PT, R0, UR5, PT ;  /* 0x0000000500007c0c */ /* 0x002fda000bf06270 */
[----:B------:R-:W-:Y:S05]  /*0070*/  @P0 EXIT ;  /* 0x000000000000094d */ /* 0x000fea0003800000 */
[----:B------:R-:W0:Y:S01]  /*0080*/  LDC.64 R2, c[0x0][0x390] ;  /* 0x0000e400ff027b82 */ /* 0x000e220000000a00 */
[----:B------:R-:W1:Y:S01]  /*0090*/  LDCU.64 UR4, c[0x0][0x358] ;  /* 0x00006b00ff0477ac */ /* 0x000e620008000a00 */
[----:B------:R-:W-:Y:S01]  /*00a0*/  LEA R17, R0, R0, 0x1 ;  /* 0x0000000000117211 */ /* 0x000fe200078e08ff */
[----:B------:R-:W2:Y:S05]  /*00b0*/  LDCU.128 UR8, c[0x0][0x3a0] ;  /* 0x00007400ff0877ac */ /* 0x000eaa0008000c00 */
[----:B------:R-:W3:Y:S08]  /*00c0*/  LDC.64 R12, c[0x0][0x3b0] ;  /* 0x0000ec00ff0c7b82 */ /* 0x000ef00000000a00 */
[----:B------:R-:W3:Y:S01]  /*00d0*/  LDC.64 R4, c[0x0][0x3b8] ;  /* 0x0000ee00ff047b82 */ /* 0x000ee20000000a00 */
[----:B0-----:R-:W-:-:S07]  /*00e0*/  IMAD.WIDE R2, R17, 0x8, R2 ;  /* 0x0000000811027825 */ /* 0x001fce00078e0202 */
[----:B------:R-:W0:Y:S01]  /*00f0*/  LDC.64 R14, c[0x0][0x388] ;  /* 0x0000e200ff0e7b82 */ /* 0x000e220000000a00 */
[----:B-1----:R-:W3:Y:S04]  /*0100*/  LDG.E.64 R10, desc[UR4][R2.64+0x10] ;  /* 0x00001004020a7981 */ /* 0x002ee8000c1e1b00 */
[----:B------:R-:W2:Y:S04]  /*0110*/  LDG.E.64 R8, desc[UR4][R2.64+0x8] ;  /* 0x0000080402087981 */ /* 0x000ea8000c1e1b00 */
[----:B------:R-:W4:Y:S01]  /*0120*/  LDG.E.64 R6, desc[UR4][R2.64] ;  /* 0x0000000402067981 */ /* 0x000f22000c1e1b00 */
[----:B---3--:R-:W-:-:S02]  /*0130*/  DFMA R12, R4, R12, R10 ;  /* 0x0000000c040c722b */ /* 0x008fc4000000000a */
[----:B--2---:R-:W-:-:S05]  /*0140*/  DFMA R10, R4, UR10, R8 ;  /* 0x0000000a040a7c2b */ /* 0x004fca0008000008 */
[----:B------:R-:W-:Y:S01]  /*0150*/  STG.E.64 desc[UR4][R2.64+0x10], R12 ;  /* 0x0000100c02007986 */ /* 0x000fe2000c101b04 */
[----:B----4-:R-:W-:Y:S01]  /*0160*/  DFMA R8, R4, UR8, R6 ;  /* 0x0000000804087c2b */ /* 0x010fe20008000006 */
[----:B0-----:R-:W-:Y:S02]  /*0170*/  IMAD.WIDE R6, R17, 0x8, R14 ;  /* 0x0000000811067825 */ /* 0x001fe400078e020e */
[----:B------:R0:W-:Y:S04]  /*0180*/  STG.E.64 desc[UR4][R2.64+0x8], R10 ;  /* 0x0000080a02007986 */ /* 0x0001e8000c101b04 */
[----:B------:R1:W-:Y:S04]  /*0190*/  STG.E.64 desc[UR4][R2.64], R8 ;  /* 0x0000000802007986 */ /* 0x0003e8000c101b04 */
[----:B------:R-:W2:Y:S04]  /*01a0*/  LDG.E.64 R14, desc[UR4][R6.64] ;  /* 0x00000004060e7981 */ /* 0x000ea8000c1e1b00 */
[----:B------:R-:W3:Y:S01]  /*01b0*/  LDG.E.64 R18, desc[UR4][R6.64+0x8] ;  /* 0x0000080406127981 */ /* 0x000ee2000c1e1b00 */
[----:B0-----:R-:W0:Y:S01]  /*01c0*/  LDC.64 R10, c[0x0][0x398] ;  /* 0x0000e600ff0a7b82 */ /* 0x001e220000000a00 */
[----:B--2---:R-:W-:-:S07]  /*01d0*/  DFMA R14, R8, R4, R14 ;  /* 0x00000004080e722b */ /* 0x004fce000000000e */
[----:B------:R1:W-:Y:S04]  /*01e0*/  STG.E.64 desc[UR4][R6.64], R14 ;  /* 0x0000000e06007986 */ /* 0x0003e8000c101b04 */
[----:B------:R-:W3:Y:S02]  /*01f0*/  LDG.E.64 R16, desc[UR4][R2.64+0x8] ;  /* 0x0000080402107981 */ /* 0x000ee4000c1e1b00 */
[-C--:B---3--:R-:W-:Y:S02]  /*0200*/  DFMA R16, R16, R4.reuse, R18 ;  /* 0x000000041010722b */ /* 0x088fe40000000012 */
[----:B------:R-:W2:Y:S05]  /*0210*/  LDG.E.64 R18, desc[UR4][R6.64+0x10] ;  /* 0x0000100406127981 */ /* 0x000eaa000c1e1b00 */
[----:B------:R1:W-:Y:S04]  /*0220*/  STG.E.64 desc[UR4][R6.64+0x8], R16 ;  /* 0x0000081006007986 */ /* 0x0003e8000c101b04 */
[----:B------:R-:W2:Y:S02]  /*0230*/  LDG.E.64 R12, desc[UR4][R2.64+0x10] ;  /* 0x00001004020c7981 */ /* 0x000ea4000c1e1b00 */
[----:B--2---:R-:W-:Y:S01]  /*0240*/  DFMA R12, R12, R4, R18 ;  /* 0x000000040c0c722b */ /* 0x004fe20000000012 */
[----:B0-----:R-:W-:-:S06]  /*0250*/  IMAD.WIDE R4, R0, 0x8, R10 ;  /* 0x0000000800047825 */ /* 0x001fcc00078e020a */
[----:B------:R1:W-:Y:S04]  /*0260*/  STG.E.64 desc[UR4][R6.64+0x10], R12 ;  /* 0x0000100c06007986 */ /* 0x0003e8000c101b04 */
[----:B------:R-:W2:Y:S02]  /*0270*/  LDG.E.64 R4, desc[UR4][R4.64] ;  /* 0x0000000404047981 */ /* 0x000ea4000c1e1b00 */
[----:B--2---:R-:W-:-:S14]  /*0280*/  DSETP.GEU.AND P0, PT, R16, R4, PT ;  /* 0x000000041000722a */ /* 0x004fdc0003f0e000 */
[----:B-1----:R-:W-:Y:S05]  /*0290*/  @P0 EXIT ;  /* 0x000000000000094d */ /* 0x002fea0003800000 */
[----:B------:R-:W-:Y:S01]  /*02a0*/  STG.E.64 desc[UR4][R6.64+0x8], R4 ;  /* 0x0000080406007986 */ /* 0x000fe2000c101b04 */
[----:B------:R-:W0:Y:S03]  /*02b0*/  LDCU.64 UR6, c[0x0][0x3c0] ;  /* 0x00007800ff0677ac */ /* 0x000e260008000a00 */
[----:B------:R-:W0:Y:S02]  /*02c0*/  LDG.E.64 R8, desc[UR4][R2.64+0x8] ;  /* 0x0000080402087981 */ /* 0x000e24000c1e1b00 */
[----:B0-----:R-:W-:-:S07]  /*02d0*/  DMUL R8, R8, -UR6 ;  /* 0x8000000608087c28 */ /* 0x001fce0008000000 */
[----:B------:R-:W-:Y:S01]  /*02e0*/  STG.E.64 desc[UR4][R2.64+0x8], R8 ;  /* 0x0000080802007986 */ /* 0x000fe2000c101b04 */
[----:B------:R-:W-:Y:S05]  /*02f0*/  EXIT ;  /* 0x000000000000794d */ /* 0x000fea0003800000 */
.L_x_0:
[----:B------:R-:W-:-:S00]  /*0300*/  BRA `(.L_x_0) ;  /* 0xfffffffc00fc7947 */ /* 0x000fc0000383ffff */
[----:B------:R-:W-:-:S00]  /*0310*/  NOP ;  /* 0x0000000000007918 */ /* 0x000fc00000000000 */
        /* <DEDUP_REMOVED lines=14> */
.L_x_1:


//--------------------- .nv.shared.reserved.0     --------------------------
	.section	.nv.shared.reserved.0,"aw",@nobits
	.weak		__nv_reservedSMEM_offset_0_alias
	.size		__nv_reservedSMEM_offset_0_alias, 0, 64
	.other		__nv_reservedSMEM_offset_0_alias,@"STO_CUDA_RESERVED_SHARED STV_DEFAULT"
__nv_reservedSMEM_offset_0_alias:
	.zero		0
	.zero		64


//--------------------- .nv.constant0._Z15integrateKernel19DeviceParticleGroupdd --------------------------
	.section	.nv.constant0._Z15integrateKernel19DeviceParticleGroupdd,"a",@progbits
	.sectionflags	@""
	.align	4
.nv.constant0._Z15integrateKernel19DeviceParticleGroupdd:
	.zero		968


//--------------------- SYMBOLS --------------------------

	.type		.nv.reservedSmem.offset0,@object
	.size		.nv.reservedSmem.offset0,0x4
